//
// Generated by NVIDIA NVVM Compiler
//
// Compiler Build ID: CL-36424714
// Cuda compilation tools, release 13.0, V13.0.88
// Based on NVVM 20.0.0
//

.version 9.0
.target sm_100
.address_size 64


.entry _ZN8autograd43_GLOBAL__N__5c71de7b_4_k_cu_74e7d3b0_1452385equalEiPKfS2_Pf(
	.param .u32 _ZN8autograd43_GLOBAL__N__5c71de7b_4_k_cu_74e7d3b0_1452385equalEiPKfS2_Pf_param_0,
	.param .u64 .ptr .align 1 _ZN8autograd43_GLOBAL__N__5c71de7b_4_k_cu_74e7d3b0_1452385equalEiPKfS2_Pf_param_1,
	.param .u64 .ptr .align 1 _ZN8autograd43_GLOBAL__N__5c71de7b_4_k_cu_74e7d3b0_1452385equalEiPKfS2_Pf_param_2,
	.param .u64 .ptr .align 1 _ZN8autograd43_GLOBAL__N__5c71de7b_4_k_cu_74e7d3b0_1452385equalEiPKfS2_Pf_param_3
)
{
	.reg .pred 	%p<3>;
	.reg .b32 	%r<6>;
	.reg .b32 	%f<4>;
	.reg .b64 	%rd<11>;

	ld.param.u32 	%r2, [_ZN8autograd43_GLOBAL__N__5c71de7b_4_k_cu_74e7d3b0_1452385equalEiPKfS2_Pf_param_0];
	ld.param.u64 	%rd1, [_ZN8autograd43_GLOBAL__N__5c71de7b_4_k_cu_74e7d3b0_1452385equalEiPKfS2_Pf_param_1];
	ld.param.u64 	%rd2, [_ZN8autograd43_GLOBAL__N__5c71de7b_4_k_cu_74e7d3b0_1452385equalEiPKfS2_Pf_param_2];
	ld.param.u64 	%rd3, [_ZN8autograd43_GLOBAL__N__5c71de7b_4_k_cu_74e7d3b0_1452385equalEiPKfS2_Pf_param_3];
	mov.u32 	%r3, %ctaid.x;
	mov.u32 	%r4, %ntid.x;
	mov.u32 	%r5, %tid.x;
	mad.lo.s32 	%r1, %r3, %r4, %r5;
	setp.ge.s32 	%p1, %r1, %r2;
	@%p1 bra 	$L__BB0_2;
	cvta.to.global.u64 	%rd4, %rd1;
	cvta.to.global.u64 	%rd5, %rd2;
	cvta.to.global.u64 	%rd6, %rd3;
	mul.wide.s32 	%rd7, %r1, 4;
	add.s64 	%rd8, %rd4, %rd7;
	ld.global.f32 	%f1, [%rd8];
	add.s64 	%rd9, %rd5, %rd7;
	ld.global.f32 	%f2, [%rd9];
	setp.eq.f32 	%p2, %f1, %f2;
	selp.f32 	%f3, 0f3F800000, 0f00000000, %p2;
	add.s64 	%rd10, %rd6, %rd7;
	st.global.f32 	[%rd10], %f3;
$L__BB0_2:
	ret;

}
.entry _ZN8autograd43_GLOBAL__N__5c71de7b_4_k_cu_74e7d3b0_1452389not_equalEiPKfS2_Pf(
	.param .u32 _ZN8autograd43_GLOBAL__N__5c71de7b_4_k_cu_74e7d3b0_1452389not_equalEiPKfS2_Pf_param_0,
	.param .u64 .ptr .align 1 _ZN8autograd43_GLOBAL__N__5c71de7b_4_k_cu_74e7d3b0_1452389not_equalEiPKfS2_Pf_param_1,
	.param .u64 .ptr .align 1 _ZN8autograd43_GLOBAL__N__5c71de7b_4_k_cu_74e7d3b0_1452389not_equalEiPKfS2_Pf_param_2,
	.param .u64 .ptr .align 1 _ZN8autograd43_GLOBAL__N__5c71de7b_4_k_cu_74e7d3b0_1452389not_equalEiPKfS2_Pf_param_3
)
{
	.reg .pred 	%p<3>;
	.reg .b32 	%r<6>;
	.reg .b32 	%f<4>;
	.reg .b64 	%rd<11>;

	ld.param.u32 	%r2, [_ZN8autograd43_GLOBAL__N__5c71de7b_4_k_cu_74e7d3b0_1452389not_equalEiPKfS2_Pf_param_0];
	ld.param.u64 	%rd1, [_ZN8autograd43_GLOBAL__N__5c71de7b_4_k_cu_74e7d3b0_1452389not_equalEiPKfS2_Pf_param_1];
	ld.param.u64 	%rd2, [_ZN8autograd43_GLOBAL__N__5c71de7b_4_k_cu_74e7d3b0_1452389not_equalEiPKfS2_Pf_param_2];
	ld.param.u64 	%rd3, [_ZN8autograd43_GLOBAL__N__5c71de7b_4_k_cu_74e7d3b0_1452389not_equalEiPKfS2_Pf_param_3];
	mov.u32 	%r3, %ctaid.x;
	mov.u32 	%r4, %ntid.x;
	mov.u32 	%r5, %tid.x;
	mad.lo.s32 	%r1, %r3, %r4, %r5;
	setp.ge.s32 	%p1, %r1, %r2;
	@%p1 bra 	$L__BB1_2;
	cvta.to.global.u64 	%rd4, %rd1;
	cvta.to.global.u64 	%rd5, %rd2;
	cvta.to.global.u64 	%rd6, %rd3;
	mul.wide.s32 	%rd7, %r1, 4;
	add.s64 	%rd8, %rd4, %rd7;
	ld.global.f32 	%f1, [%rd8];
	add.s64 	%rd9, %rd5, %rd7;
	ld.global.f32 	%f2, [%rd9];
	setp.neu.f32 	%p2, %f1, %f2;
	selp.f32 	%f3, 0f3F800000, 0f00000000, %p2;
	add.s64 	%rd10, %rd6, %rd7;
	st.global.f32 	[%rd10], %f3;
$L__BB1_2:
	ret;

}
.entry _ZN8autograd43_GLOBAL__N__5c71de7b_4_k_cu_74e7d3b0_14523813greater_equalEiPKfS2_Pf(
	.param .u32 _ZN8autograd43_GLOBAL__N__5c71de7b_4_k_cu_74e7d3b0_14523813greater_equalEiPKfS2_Pf_param_0,
	.param .u64 .ptr .align 1 _ZN8autograd43_GLOBAL__N__5c71de7b_4_k_cu_74e7d3b0_14523813greater_equalEiPKfS2_Pf_param_1,
	.param .u64 .ptr .align 1 _ZN8autograd43_GLOBAL__N__5c71de7b_4_k_cu_74e7d3b0_14523813greater_equalEiPKfS2_Pf_param_2,
	.param .u64 .ptr .align 1 _ZN8autograd43_GLOBAL__N__5c71de7b_4_k_cu_74e7d3b0_14523813greater_equalEiPKfS2_Pf_param_3
)
{
	.reg .pred 	%p<3>;
	.reg .b32 	%r<6>;
	.reg .b32 	%f<4>;
	.reg .b64 	%rd<11>;

	ld.param.u32 	%r2, [_ZN8autograd43_GLOBAL__N__5c71de7b_4_k_cu_74e7d3b0_14523813greater_equalEiPKfS2_Pf_param_0];
	ld.param.u64 	%rd1, [_ZN8autograd43_GLOBAL__N__5c71de7b_4_k_cu_74e7d3b0_14523813greater_equalEiPKfS2_Pf_param_1];
	ld.param.u64 	%rd2, [_ZN8autograd43_GLOBAL__N__5c71de7b_4_k_cu_74e7d3b0_14523813greater_equalEiPKfS2_Pf_param_2];
	ld.param.u64 	%rd3, [_ZN8autograd43_GLOBAL__N__5c71de7b_4_k_cu_74e7d3b0_14523813greater_equalEiPKfS2_Pf_param_3];
	mov.u32 	%r3, %ctaid.x;
	mov.u32 	%r4, %ntid.x;
	mov.u32 	%r5, %tid.x;
	mad.lo.s32 	%r1, %r3, %r4, %r5;
	setp.ge.s32 	%p1, %r1, %r2;
	@%p1 bra 	$L__BB2_2;
	cvta.to.global.u64 	%rd4, %rd1;
	cvta.to.global.u64 	%rd5, %rd2;
	cvta.to.global.u64 	%rd6, %rd3;
	mul.wide.s32 	%rd7, %r1, 4;
	add.s64 	%rd8, %rd4, %rd7;
	ld.global.f32 	%f1, [%rd8];
	add.s64 	%rd9, %rd5, %rd7;
	ld.global.f32 	%f2, [%rd9];
	setp.ge.f32 	%p2, %f1, %f2;
	selp.f32 	%f3, 0f3F800000, 0f00000000, %p2;
	add.s64 	%rd10, %rd6, %rd7;
	st.global.f32 	[%rd10], %f3;
$L__BB2_2:
	ret;

}
.entry _ZN8autograd43_GLOBAL__N__5c71de7b_4_k_cu_74e7d3b0_14523810less_equalEiPKfS2_Pf(
	.param .u32 _ZN8autograd43_GLOBAL__N__5c71de7b_4_k_cu_74e7d3b0_14523810less_equalEiPKfS2_Pf_param_0,
	.param .u64 .ptr .align 1 _ZN8autograd43_GLOBAL__N__5c71de7b_4_k_cu_74e7d3b0_14523810less_equalEiPKfS2_Pf_param_1,
	.param .u64 .ptr .align 1 _ZN8autograd43_GLOBAL__N__5c71de7b_4_k_cu_74e7d3b0_14523810less_equalEiPKfS2_Pf_param_2,
	.param .u64 .ptr .align 1 _ZN8autograd43_GLOBAL__N__5c71de7b_4_k_cu_74e7d3b0_14523810less_equalEiPKfS2_Pf_param_3
)
{
	.reg .pred 	%p<3>;
	.reg .b32 	%r<6>;
	.reg .b32 	%f<4>;
	.reg .b64 	%rd<11>;

	ld.param.u32 	%r2, [_ZN8autograd43_GLOBAL__N__5c71de7b_4_k_cu_74e7d3b0_14523810less_equalEiPKfS2_Pf_param_0];
	ld.param.u64 	%rd1, [_ZN8autograd43_GLOBAL__N__5c71de7b_4_k_cu_74e7d3b0_14523810less_equalEiPKfS2_Pf_param_1];
	ld.param.u64 	%rd2, [_ZN8autograd43_GLOBAL__N__5c71de7b_4_k_cu_74e7d3b0_14523810less_equalEiPKfS2_Pf_param_2];
	ld.param.u64 	%rd3, [_ZN8autograd43_GLOBAL__N__5c71de7b_4_k_cu_74e7d3b0_14523810less_equalEiPKfS2_Pf_param_3];
	mov.u32 	%r3, %ctaid.x;
	mov.u32 	%r4, %ntid.x;
	mov.u32 	%r5, %tid.x;
	mad.lo.s32 	%r1, %r3, %r4, %r5;
	setp.ge.s32 	%p1, %r1, %r2;
	@%p1 bra 	$L__BB3_2;
	cvta.to.global.u64 	%rd4, %rd1;
	cvta.to.global.u64 	%rd5, %rd2;
	cvta.to.global.u64 	%rd6, %rd3;
	mul.wide.s32 	%rd7, %r1, 4;
	add.s64 	%rd8, %rd4, %rd7;
	ld.global.f32 	%f1, [%rd8];
	add.s64 	%rd9, %rd5, %rd7;
	ld.global.f32 	%f2, [%rd9];
	setp.le.f32 	%p2, %f1, %f2;
	selp.f32 	%f3, 0f3F800000, 0f00000000, %p2;
	add.s64 	%rd10, %rd6, %rd7;
	st.global.f32 	[%rd10], %f3;
$L__BB3_2:
	ret;

}
.entry _ZN8autograd43_GLOBAL__N__5c71de7b_4_k_cu_74e7d3b0_14523812greater_thanEiPKfS2_Pf(
	.param .u32 _ZN8autograd43_GLOBAL__N__5c71de7b_4_k_cu_74e7d3b0_14523812greater_thanEiPKfS2_Pf_param_0,
	.param .u64 .ptr .align 1 _ZN8autograd43_GLOBAL__N__5c71de7b_4_k_cu_74e7d3b0_14523812greater_thanEiPKfS2_Pf_param_1,
	.param .u64 .ptr .align 1 _ZN8autograd43_GLOBAL__N__5c71de7b_4_k_cu_74e7d3b0_14523812greater_thanEiPKfS2_Pf_param_2,
	.param .u64 .ptr .align 1 _ZN8autograd43_GLOBAL__N__5c71de7b_4_k_cu_74e7d3b0_14523812greater_thanEiPKfS2_Pf_param_3
)
{
	.reg .pred 	%p<3>;
	.reg .b32 	%r<6>;
	.reg .b32 	%f<4>;
	.reg .b64 	%rd<11>;

	ld.param.u32 	%r2, [_ZN8autograd43_GLOBAL__N__5c71de7b_4_k_cu_74e7d3b0_14523812greater_thanEiPKfS2_Pf_param_0];
	ld.param.u64 	%rd1, [_ZN8autograd43_GLOBAL__N__5c71de7b_4_k_cu_74e7d3b0_14523812greater_thanEiPKfS2_Pf_param_1];
	ld.param.u64 	%rd2, [_ZN8autograd43_GLOBAL__N__5c71de7b_4_k_cu_74e7d3b0_14523812greater_thanEiPKfS2_Pf_param_2];
	ld.param.u64 	%rd3, [_ZN8autograd43_GLOBAL__N__5c71de7b_4_k_cu_74e7d3b0_14523812greater_thanEiPKfS2_Pf_param_3];
	mov.u32 	%r3, %ctaid.x;
	mov.u32 	%r4, %ntid.x;
	mov.u32 	%r5, %tid.x;
	mad.lo.s32 	%r1, %r3, %r4, %r5;
	setp.ge.s32 	%p1, %r1, %r2;
	@%p1 bra 	$L__BB4_2;
	cvta.to.global.u64 	%rd4, %rd1;
	cvta.to.global.u64 	%rd5, %rd2;
	cvta.to.global.u64 	%rd6, %rd3;
	mul.wide.s32 	%rd7, %r1, 4;
	add.s64 	%rd8, %rd4, %rd7;
	ld.global.f32 	%f1, [%rd8];
	add.s64 	%rd9, %rd5, %rd7;
	ld.global.f32 	%f2, [%rd9];
	setp.gt.f32 	%p2, %f1, %f2;
	selp.f32 	%f3, 0f3F800000, 0f00000000, %p2;
	add.s64 	%rd10, %rd6, %rd7;
	st.global.f32 	[%rd10], %f3;
$L__BB4_2:
	ret;

}
.entry _ZN8autograd43_GLOBAL__N__5c71de7b_4_k_cu_74e7d3b0_1452389less_thanEiPKfS2_Pf(
	.param .u32 _ZN8autograd43_GLOBAL__N__5c71de7b_4_k_cu_74e7d3b0_1452389less_thanEiPKfS2_Pf_param_0,
	.param .u64 .ptr .align 1 _ZN8autograd43_GLOBAL__N__5c71de7b_4_k_cu_74e7d3b0_1452389less_thanEiPKfS2_Pf_param_1,
	.param .u64 .ptr .align 1 _ZN8autograd43_GLOBAL__N__5c71de7b_4_k_cu_74e7d3b0_1452389less_thanEiPKfS2_Pf_param_2,
	.param .u64 .ptr .align 1 _ZN8autograd43_GLOBAL__N__5c71de7b_4_k_cu_74e7d3b0_1452389less_thanEiPKfS2_Pf_param_3
)
{
	.reg .pred 	%p<3>;
	.reg .b32 	%r<6>;
	.reg .b32 	%f<4>;
	.reg .b64 	%rd<11>;

	ld.param.u32 	%r2, [_ZN8autograd43_GLOBAL__N__5c71de7b_4_k_cu_74e7d3b0_1452389less_thanEiPKfS2_Pf_param_0];
	ld.param.u64 	%rd1, [_ZN8autograd43_GLOBAL__N__5c71de7b_4_k_cu_74e7d3b0_1452389less_thanEiPKfS2_Pf_param_1];
	ld.param.u64 	%rd2, [_ZN8autograd43_GLOBAL__N__5c71de7b_4_k_cu_74e7d3b0_1452389less_thanEiPKfS2_Pf_param_2];
	ld.param.u64 	%rd3, [_ZN8autograd43_GLOBAL__N__5c71de7b_4_k_cu_74e7d3b0_1452389less_thanEiPKfS2_Pf_param_3];
	mov.u32 	%r3, %ctaid.x;
	mov.u32 	%r4, %ntid.x;
	mov.u32 	%r5, %tid.x;
	mad.lo.s32 	%r1, %r3, %r4, %r5;
	setp.ge.s32 	%p1, %r1, %r2;
	@%p1 bra 	$L__BB5_2;
	cvta.to.global.u64 	%rd4, %rd1;
	cvta.to.global.u64 	%rd5, %rd2;
	cvta.to.global.u64 	%rd6, %rd3;
	mul.wide.s32 	%rd7, %r1, 4;
	add.s64 	%rd8, %rd4, %rd7;
	ld.global.f32 	%f1, [%rd8];
	add.s64 	%rd9, %rd5, %rd7;
	ld.global.f32 	%f2, [%rd9];
	setp.lt.f32 	%p2, %f1, %f2;
	selp.f32 	%f3, 0f3F800000, 0f00000000, %p2;
	add.s64 	%rd10, %rd6, %rd7;
	st.global.f32 	[%rd10], %f3;
$L__BB5_2:
	ret;

}


// ===== COMPILED SASS (sm_100) =====

	.target	sm_100

	.elftype	@"ET_EXEC"


//--------------------- .note.nv.tkinfo           --------------------------
	.section	.note.nv.tkinfo,"",@"SHT_NOTE"
	.sectionflags	@"SHF_NOTE_NV_TKINFO"
	.tkinfo
        /*0018*/ 	.word	0x00000002
        /*0030*/ 	.string	""
        /*0030*/ 	.string	"ptxas"
        /*0030*/ 	.string	"Cuda compilation tools, release 13.0, V13.0.88"
        /*0030*/ 	.string	"Build cuda_13.0.r13.0/compiler.36424714_0"
        /*0030*/ 	.string	"-arch sm_100 -m 64 "



//--------------------- .note.nv.cuinfo           --------------------------
	.section	.note.nv.cuinfo,"",@"SHT_NOTE"
	.sectionflags	@"SHF_NOTE_NV_CUINFO"
        /*0018*/ 	.short	0x0002
        /*001a*/ 	.short	0x0064
        /*001c*/ 	.short	0x0082
	.zero		2


//--------------------- .nv.info                  --------------------------
	.section	.nv.info,"",@"SHT_CUDA_INFO"
	.align	4


	//----- nvinfo : EIATTR_REGCOUNT
	.align		4
        /*0000*/ 	.byte	0x04, 0x2f
        /*0002*/ 	.short	(.L_1 - .L_0)
	.align		4
.L_0:
        /*0004*/ 	.word	index@(_ZN8autograd43_GLOBAL__N__5c71de7b_4_k_cu_74e7d3b0_1453005equalEiPKfS2_Pf)
        /*0008*/ 	.word	0x0000000c


	//----- nvinfo : EIATTR_FRAME_SIZE
	.align		4
.L_1:
        /*000c*/ 	.byte	0x04, 0x11
        /*000e*/ 	.short	(.L_3 - .L_2)
	.align		4
.L_2:
        /*0010*/ 	.word	index@(_ZN8autograd43_GLOBAL__N__5c71de7b_4_k_cu_74e7d3b0_1453005equalEiPKfS2_Pf)
        /*0014*/ 	.word	0x00000000


	//----- nvinfo : EIATTR_REGCOUNT
	.align		4
.L_3:
        /*0018*/ 	.byte	0x04, 0x2f
        /*001a*/ 	.short	(.L_5 - .L_4)
	.align		4
.L_4:
        /*001c*/ 	.word	index@(_ZN8autograd43_GLOBAL__N__5c71de7b_4_k_cu_74e7d3b0_1453009not_equalEiPKfS2_Pf)
        /*0020*/ 	.word	0x0000000c


	//----- nvinfo : EIATTR_FRAME_SIZE
	.align		4
.L_5:
        /*0024*/ 	.byte	0x04, 0x11
        /*0026*/ 	.short	(.L_7 - .L_6)
	.align		4
.L_6:
        /*0028*/ 	.word	index@(_ZN8autograd43_GLOBAL__N__5c71de7b_4_k_cu_74e7d3b0_1453009not_equalEiPKfS2_Pf)
        /*002c*/ 	.word	0x00000000


	//----- nvinfo : EIATTR_REGCOUNT
	.align		4
.L_7:
        /*0030*/ 	.byte	0x04, 0x2f
        /*0032*/ 	.short	(.L_9 - .L_8)
	.align		4
.L_8:
        /*0034*/ 	.word	index@(_ZN8autograd43_GLOBAL__N__5c71de7b_4_k_cu_74e7d3b0_14530013greater_equalEiPKfS2_Pf)
        /*0038*/ 	.word	0x0000000c


	//----- nvinfo : EIATTR_FRAME_SIZE
	.align		4
.L_9:
        /*003c*/ 	.byte	0x04, 0x11
        /*003e*/ 	.short	(.L_11 - .L_10)
	.align		4
.L_10:
        /*0040*/ 	.word	index@(_ZN8autograd43_GLOBAL__N__5c71de7b_4_k_cu_74e7d3b0_14530013greater_equalEiPKfS2_Pf)
        /*0044*/ 	.word	0x00000000


	//----- nvinfo : EIATTR_REGCOUNT
	.align		4
.L_11:
        /*0048*/ 	.byte	0x04, 0x2f
        /*004a*/ 	.short	(.L_13 - .L_12)
	.align		4
.L_12:
        /*004c*/ 	.word	index@(_ZN8autograd43_GLOBAL__N__5c71de7b_4_k_cu_74e7d3b0_14530010less_equalEiPKfS2_Pf)
        /*0050*/ 	.word	0x0000000c


	//----- nvinfo : EIATTR_FRAME_SIZE
	.align		4
.L_13:
        /*0054*/ 	.byte	0x04, 0x11
        /*0056*/ 	.short	(.L_15 - .L_14)
	.align		4
.L_14:
        /*0058*/ 	.word	index@(_ZN8autograd43_GLOBAL__N__5c71de7b_4_k_cu_74e7d3b0_14530010less_equalEiPKfS2_Pf)
        /*005c*/ 	.word	0x00000000


	//----- nvinfo : EIATTR_REGCOUNT
	.align		4
.L_15:
        /*0060*/ 	.byte	0x04, 0x2f
        /*0062*/ 	.short	(.L_17 - .L_16)
	.align		4
.L_16:
        /*0064*/ 	.word	index@(_ZN8autograd43_GLOBAL__N__5c71de7b_4_k_cu_74e7d3b0_14530012greater_thanEiPKfS2_Pf)
        /*0068*/ 	.word	0x0000000c


	//----- nvinfo : EIATTR_FRAME_SIZE
	.align		4
.L_17:
        /*006c*/ 	.byte	0x04, 0x11
        /*006e*/ 	.short	(.L_19 - .L_18)
	.align		4
.L_18:
        /*0070*/ 	.word	index@(_ZN8autograd43_GLOBAL__N__5c71de7b_4_k_cu_74e7d3b0_14530012greater_thanEiPKfS2_Pf)
        /*0074*/ 	.word	0x00000000


	//----- nvinfo : EIATTR_REGCOUNT
	.align		4
.L_19:
        /*0078*/ 	.byte	0x04, 0x2f
        /*007a*/ 	.short	(.L_21 - .L_20)
	.align		4
.L_20:
        /*007c*/ 	.word	index@(_ZN8autograd43_GLOBAL__N__5c71de7b_4_k_cu_74e7d3b0_1453009less_thanEiPKfS2_Pf)
        /*0080*/ 	.word	0x0000000c


	//----- nvinfo : EIATTR_FRAME_SIZE
	.align		4
.L_21:
        /*0084*/ 	.byte	0x04, 0x11
        /*0086*/ 	.short	(.L_23 - .L_22)
	.align		4
.L_22:
        /*0088*/ 	.word	index@(_ZN8autograd43_GLOBAL__N__5c71de7b_4_k_cu_74e7d3b0_1453009less_thanEiPKfS2_Pf)
        /*008c*/ 	.word	0x00000000


	//----- nvinfo : EIATTR_MIN_STACK_SIZE
	.align		4
.L_23:
        /*0090*/ 	.byte	0x04, 0x12
        /*0092*/ 	.short	(.L_25 - .L_24)
	.align		4
.L_24:
        /*0094*/ 	.word	index@(_ZN8autograd43_GLOBAL__N__5c71de7b_4_k_cu_74e7d3b0_1453009less_thanEiPKfS2_Pf)
        /*0098*/ 	.word	0x00000000


	//----- nvinfo : EIATTR_MIN_STACK_SIZE
	.align		4
.L_25:
        /*009c*/ 	.byte	0x04, 0x12
        /*009e*/ 	.short	(.L_27 - .L_26)
	.align		4
.L_26:
        /*00a0*/ 	.word	index@(_ZN8autograd43_GLOBAL__N__5c71de7b_4_k_cu_74e7d3b0_14530012greater_thanEiPKfS2_Pf)
        /*00a4*/ 	.word	0x00000000


	//----- nvinfo : EIATTR_MIN_STACK_SIZE
	.align		4
.L_27:
        /*00a8*/ 	.byte	0x04, 0x12
        /*00aa*/ 	.short	(.L_29 - .L_28)
	.align		4
.L_28:
        /*00ac*/ 	.word	index@(_ZN8autograd43_GLOBAL__N__5c71de7b_4_k_cu_74e7d3b0_14530010less_equalEiPKfS2_Pf)
        /*00b0*/ 	.word	0x00000000


	//----- nvinfo : EIATTR_MIN_STACK_SIZE
	.align		4
.L_29:
        /*00b4*/ 	.byte	0x04, 0x12
        /*00b6*/ 	.short	(.L_31 - .L_30)
	.align		4
.L_30:
        /*00b8*/ 	.word	index@(_ZN8autograd43_GLOBAL__N__5c71de7b_4_k_cu_74e7d3b0_14530013greater_equalEiPKfS2_Pf)
        /*00bc*/ 	.word	0x00000000


	//----- nvinfo : EIATTR_MIN_STACK_SIZE
	.align		4
.L_31:
        /*00c0*/ 	.byte	0x04, 0x12
        /*00c2*/ 	.short	(.L_33 - .L_32)
	.align		4
.L_32:
        /*00c4*/ 	.word	index@(_ZN8autograd43_GLOBAL__N__5c71de7b_4_k_cu_74e7d3b0_1453009not_equalEiPKfS2_Pf)
        /*00c8*/ 	.word	0x00000000


	//----- nvinfo : EIATTR_MIN_STACK_SIZE
	.align		4
.L_33:
        /*00cc*/ 	.byte	0x04, 0x12
        /*00ce*/ 	.short	(.L_35 - .L_34)
	.align		4
.L_34:
        /*00d0*/ 	.word	index@(_ZN8autograd43_GLOBAL__N__5c71de7b_4_k_cu_74e7d3b0_1453005equalEiPKfS2_Pf)
        /*00d4*/ 	.word	0x00000000
.L_35:


//--------------------- .nv.compat                --------------------------
	.section	.nv.compat,"",@"SHT_CUDA_COMPAT_INFO"
	.align	4
        /*0000*/ 	.byte	0x02, 0x09, 0x00, 0x00, 0x02, 0x02, 0x01, 0x00, 0x02, 0x05, 0x05, 0x00, 0x03, 0x07, 0x01, 0x01
        /*0010*/ 	.byte	0x02, 0x03, 0x00, 0x00, 0x02, 0x06, 0x01, 0x00, 0x04, 0x0b, 0x08, 0x00, 0x09, 0x00, 0x00, 0x00
        /*0020*/ 	.byte	0x00, 0x00, 0x00, 0x00


//--------------------- .nv.info._ZN8autograd43_GLOBAL__N__5c71de7b_4_k_cu_74e7d3b0_1453009less_thanEiPKfS2_Pf --------------------------
	.section	.nv.info._ZN8autograd43_GLOBAL__N__5c71de7b_4_k_cu_74e7d3b0_1453009less_thanEiPKfS2_Pf,"",@"SHT_CUDA_INFO"
	.sectionflags	@""
	.align	4


	//----- nvinfo : EIATTR_CUDA_API_VERSION
	.align		4
        /*0000*/ 	.byte	0x04, 0x37
        /*0002*/ 	.short	(.L_37 - .L_36)
.L_36:
        /*0004*/ 	.word	0x00000082


	//----- nvinfo : EIATTR_KPARAM_INFO
	.align		4
.L_37:
        /*0008*/ 	.byte	0x04, 0x17
        /*000a*/ 	.short	(.L_39 - .L_38)
.L_38:
        /*000c*/ 	.word	0x00000000
        /*0010*/ 	.short	0x0003
        /*0012*/ 	.short	0x0018
        /*0014*/ 	.byte	0x00, 0xf5, 0x21, 0x00


	//----- nvinfo : EIATTR_KPARAM_INFO
	.align		4
.L_39:
        /*0018*/ 	.byte	0x04, 0x17
        /*001a*/ 	.short	(.L_41 - .L_40)
.L_40:
        /*001c*/ 	.word	0x00000000
        /*0020*/ 	.short	0x0002
        /*0022*/ 	.short	0x0010
        /*0024*/ 	.byte	0x00, 0xf5, 0x21, 0x00


	//----- nvinfo : EIATTR_KPARAM_INFO
	.align		4
.L_41:
        /*0028*/ 	.byte	0x04, 0x17
        /*002a*/ 	.short	(.L_43 - .L_42)
.L_42:
        /*002c*/ 	.word	0x00000000
        /*0030*/ 	.short	0x0001
        /*0032*/ 	.short	0x0008
        /*0034*/ 	.byte	0x00, 0xf5, 0x21, 0x00


	//----- nvinfo : EIATTR_KPARAM_INFO
	.align		4
.L_43:
        /*0038*/ 	.byte	0x04, 0x17
        /*003a*/ 	.short	(.L_45 - .L_44)
.L_44:
        /*003c*/ 	.word	0x00000000
        /*0040*/ 	.short	0x0000
        /*0042*/ 	.short	0x0000
        /*0044*/ 	.byte	0x00, 0xf0, 0x11, 0x00


	//----- nvinfo : EIATTR_SPARSE_MMA_MASK
	.align		4
.L_45:
        /*0048*/ 	.byte	0x03, 0x50
        /*004a*/ 	.short	0x0000


	//----- nvinfo : EIATTR_MAXREG_COUNT
	.align		4
        /*004c*/ 	.byte	0x03, 0x1b
        /*004e*/ 	.short	0x00ff


	//----- nvinfo : EIATTR_MERCURY_ISA_VERSION
	.align		4
        /*0050*/ 	.byte	0x03, 0x5f
        /*0052*/ 	.short	0x0101


	//----- nvinfo : EIATTR_VRC_CTA_INIT_COUNT
	.align		4
        /*0054*/ 	.byte	0x02, 0x4a
	.zero		1
	.zero		1


	//----- nvinfo : EIATTR_EXIT_INSTR_OFFSETS
	.align		4
        /*0058*/ 	.byte	0x04, 0x1c
        /*005a*/ 	.short	(.L_47 - .L_46)


	//   ....[0]....
.L_46:
        /*005c*/ 	.word	0x00000070


	//   ....[1]....
        /*0060*/ 	.word	0x00000130


	//----- nvinfo : EIATTR_CBANK_PARAM_SIZE
	.align		4
.L_47:
        /*0064*/ 	.byte	0x03, 0x19
        /*0066*/ 	.short	0x0020


	//----- nvinfo : EIATTR_PARAM_CBANK
	.align		4
        /*0068*/ 	.byte	0x04, 0x0a
        /*006a*/ 	.short	(.L_49 - .L_48)
	.align		4
.L_48:
        /*006c*/ 	.word	index@(.nv.constant0._ZN8autograd43_GLOBAL__N__5c71de7b_4_k_cu_74e7d3b0_1453009less_thanEiPKfS2_Pf)
        /*0070*/ 	.short	0x0380
        /*0072*/ 	.short	0x0020


	//----- nvinfo : EIATTR_SW_WAR
	.align		4
.L_49:
        /*0074*/ 	.byte	0x04, 0x36
        /*0076*/ 	.short	(.L_51 - .L_50)
.L_50:
        /*0078*/ 	.word	0x00000008
.L_51:


//--------------------- .nv.info._ZN8autograd43_GLOBAL__N__5c71de7b_4_k_cu_74e7d3b0_14530012greater_thanEiPKfS2_Pf --------------------------
	.section	.nv.info._ZN8autograd43_GLOBAL__N__5c71de7b_4_k_cu_74e7d3b0_14530012greater_thanEiPKfS2_Pf,"",@"SHT_CUDA_INFO"
	.sectionflags	@""
	.align	4


	//----- nvinfo : EIATTR_CUDA_API_VERSION
	.align		4
        /*0000*/ 	.byte	0x04, 0x37
        /*0002*/ 	.short	(.L_53 - .L_52)
.L_52:
        /*0004*/ 	.word	0x00000082


	//----- nvinfo : EIATTR_KPARAM_INFO
	.align		4
.L_53:
        /*0008*/ 	.byte	0x04, 0x17
        /*000a*/ 	.short	(.L_55 - .L_54)
.L_54:
        /*000c*/ 	.word	0x00000000
        /*0010*/ 	.short	0x0003
        /*0012*/ 	.short	0x0018
        /*0014*/ 	.byte	0x00, 0xf5, 0x21, 0x00


	//----- nvinfo : EIATTR_KPARAM_INFO
	.align		4
.L_55:
        /*0018*/ 	.byte	0x04, 0x17
        /*001a*/ 	.short	(.L_57 - .L_56)
.L_56:
        /*001c*/ 	.word	0x00000000
        /*0020*/ 	.short	0x0002
        /*0022*/ 	.short	0x0010
        /*0024*/ 	.byte	0x00, 0xf5, 0x21, 0x00


	//----- nvinfo : EIATTR_KPARAM_INFO
	.align		4
.L_57:
        /*0028*/ 	.byte	0x04, 0x17
        /*002a*/ 	.short	(.L_59 - .L_58)
.L_58:
        /*002c*/ 	.word	0x00000000
        /*0030*/ 	.short	0x0001
        /*0032*/ 	.short	0x0008
        /*0034*/ 	.byte	0x00, 0xf5, 0x21, 0x00


	//----- nvinfo : EIATTR_KPARAM_INFO
	.align		4
.L_59:
        /*0038*/ 	.byte	0x04, 0x17
        /*003a*/ 	.short	(.L_61 - .L_60)
.L_60:
        /*003c*/ 	.word	0x00000000
        /*0040*/ 	.short	0x0000
        /*0042*/ 	.short	0x0000
        /*0044*/ 	.byte	0x00, 0xf0, 0x11, 0x00


	//----- nvinfo : EIATTR_SPARSE_MMA_MASK
	.align		4
.L_61:
        /*0048*/ 	.byte	0x03, 0x50
        /*004a*/ 	.short	0x0000


	//----- nvinfo : EIATTR_MAXREG_COUNT
	.align		4
        /*004c*/ 	.byte	0x03, 0x1b
        /*004e*/ 	.short	0x00ff


	//----- nvinfo : EIATTR_MERCURY_ISA_VERSION
	.align		4
        /*0050*/ 	.byte	0x03, 0x5f
        /*0052*/ 	.short	0x0101


	//----- nvinfo : EIATTR_VRC_CTA_INIT_COUNT
	.align		4
        /*0054*/ 	.byte	0x02, 0x4a
	.zero		1
	.zero		1


	//----- nvinfo : EIATTR_EXIT_INSTR_OFFSETS
	.align		4
        /*0058*/ 	.byte	0x04, 0x1c
        /*005a*/ 	.short	(.L_63 - .L_62)


	//   ....[0]....
.L_62:
        /*005c*/ 	.word	0x00000070


	//   ....[1]....
        /*0060*/ 	.word	0x00000130


	//----- nvinfo : EIATTR_CBANK_PARAM_SIZE
	.align		4
.L_63:
        /*0064*/ 	.byte	0x03, 0x19
        /*0066*/ 	.short	0x0020


	//----- nvinfo : EIATTR_PARAM_CBANK
	.align		4
        /*0068*/ 	.byte	0x04, 0x0a
        /*006a*/ 	.short	(.L_65 - .L_64)
	.align		4
.L_64:
        /*006c*/ 	.word	index@(.nv.constant0._ZN8autograd43_GLOBAL__N__5c71de7b_4_k_cu_74e7d3b0_14530012greater_thanEiPKfS2_Pf)
        /*0070*/ 	.short	0x0380
        /*0072*/ 	.short	0x0020


	//----- nvinfo : EIATTR_SW_WAR
	.align		4
.L_65:
        /*0074*/ 	.byte	0x04, 0x36
        /*0076*/ 	.short	(.L_67 - .L_66)
.L_66:
        /*0078*/ 	.word	0x00000008
.L_67:


//--------------------- .nv.info._ZN8autograd43_GLOBAL__N__5c71de7b_4_k_cu_74e7d3b0_14530010less_equalEiPKfS2_Pf --------------------------
	.section	.nv.info._ZN8autograd43_GLOBAL__N__5c71de7b_4_k_cu_74e7d3b0_14530010less_equalEiPKfS2_Pf,"",@"SHT_CUDA_INFO"
	.sectionflags	@""
	.align	4


	//----- nvinfo : EIATTR_CUDA_API_VERSION
	.align		4
        /*0000*/ 	.byte	0x04, 0x37
        /*0002*/ 	.short	(.L_69 - .L_68)
.L_68:
        /*0004*/ 	.word	0x00000082


	//----- nvinfo : EIATTR_KPARAM_INFO
	.align		4
.L_69:
        /*0008*/ 	.byte	0x04, 0x17
        /*000a*/ 	.short	(.L_71 - .L_70)
.L_70:
        /*000c*/ 	.word	0x00000000
        /*0010*/ 	.short	0x0003
        /*0012*/ 	.short	0x0018
        /*0014*/ 	.byte	0x00, 0xf5, 0x21, 0x00


	//----- nvinfo : EIATTR_KPARAM_INFO
	.align		4
.L_71:
        /*0018*/ 	.byte	0x04, 0x17
        /*001a*/ 	.short	(.L_73 - .L_72)
.L_72:
        /*001c*/ 	.word	0x00000000
        /*0020*/ 	.short	0x0002
        /*0022*/ 	.short	0x0010
        /*0024*/ 	.byte	0x00, 0xf5, 0x21, 0x00


	//----- nvinfo : EIATTR_KPARAM_INFO
	.align		4
.L_73:
        /*0028*/ 	.byte	0x04, 0x17
        /*002a*/ 	.short	(.L_75 - .L_74)
.L_74:
        /*002c*/ 	.word	0x00000000
        /*0030*/ 	.short	0x0001
        /*0032*/ 	.short	0x0008
        /*0034*/ 	.byte	0x00, 0xf5, 0x21, 0x00


	//----- nvinfo : EIATTR_KPARAM_INFO
	.align		4
.L_75:
        /*0038*/ 	.byte	0x04, 0x17
        /*003a*/ 	.short	(.L_77 - .L_76)
.L_76:
        /*003c*/ 	.word	0x00000000
        /*0040*/ 	.short	0x0000
        /*0042*/ 	.short	0x0000
        /*0044*/ 	.byte	0x00, 0xf0, 0x11, 0x00


	//----- nvinfo : EIATTR_SPARSE_MMA_MASK
	.align		4
.L_77:
        /*0048*/ 	.byte	0x03, 0x50
        /*004a*/ 	.short	0x0000


	//----- nvinfo : EIATTR_MAXREG_COUNT
	.align		4
        /*004c*/ 	.byte	0x03, 0x1b
        /*004e*/ 	.short	0x00ff


	//----- nvinfo : EIATTR_MERCURY_ISA_VERSION
	.align		4
        /*0050*/ 	.byte	0x03, 0x5f
        /*0052*/ 	.short	0x0101


	//----- nvinfo : EIATTR_VRC_CTA_INIT_COUNT
	.align		4
        /*0054*/ 	.byte	0x02, 0x4a
	.zero		1
	.zero		1


	//----- nvinfo : EIATTR_EXIT_INSTR_OFFSETS
	.align		4
        /*0058*/ 	.byte	0x04, 0x1c
        /*005a*/ 	.short	(.L_79 - .L_78)


	//   ....[0]....
.L_78:
        /*005c*/ 	.word	0x00000070


	//   ....[1]....
        /*0060*/ 	.word	0x00000130


	//----- nvinfo : EIATTR_CBANK_PARAM_SIZE
	.align		4
.L_79:
        /*0064*/ 	.byte	0x03, 0x19
        /*0066*/ 	.short	0x0020


	//----- nvinfo : EIATTR_PARAM_CBANK
	.align		4
        /*0068*/ 	.byte	0x04, 0x0a
        /*006a*/ 	.short	(.L_81 - .L_80)
	.align		4
.L_80:
        /*006c*/ 	.word	index@(.nv.constant0._ZN8autograd43_GLOBAL__N__5c71de7b_4_k_cu_74e7d3b0_14530010less_equalEiPKfS2_Pf)
        /*0070*/ 	.short	0x0380
        /*0072*/ 	.short	0x0020


	//----- nvinfo : EIATTR_SW_WAR
	.align		4
.L_81:
        /*0074*/ 	.byte	0x04, 0x36
        /*0076*/ 	.short	(.L_83 - .L_82)
.L_82:
        /*0078*/ 	.word	0x00000008
.L_83:


//--------------------- .nv.info._ZN8autograd43_GLOBAL__N__5c71de7b_4_k_cu_74e7d3b0_14530013greater_equalEiPKfS2_Pf --------------------------
	.section	.nv.info._ZN8autograd43_GLOBAL__N__5c71de7b_4_k_cu_74e7d3b0_14530013greater_equalEiPKfS2_Pf,"",@"SHT_CUDA_INFO"
	.sectionflags	@""
	.align	4


	//----- nvinfo : EIATTR_CUDA_API_VERSION
	.align		4
        /*0000*/ 	.byte	0x04, 0x37
        /*0002*/ 	.short	(.L_85 - .L_84)
.L_84:
        /*0004*/ 	.word	0x00000082


	//----- nvinfo : EIATTR_KPARAM_INFO
	.align		4
.L_85:
        /*0008*/ 	.byte	0x04, 0x17
        /*000a*/ 	.short	(.L_87 - .L_86)
.L_86:
        /*000c*/ 	.word	0x00000000
        /*0010*/ 	.short	0x0003
        /*0012*/ 	.short	0x0018
        /*0014*/ 	.byte	0x00, 0xf5, 0x21, 0x00


	//----- nvinfo : EIATTR_KPARAM_INFO
	.align		4
.L_87:
        /*0018*/ 	.byte	0x04, 0x17
        /*001a*/ 	.short	(.L_89 - .L_88)
.L_88:
        /*001c*/ 	.word	0x00000000
        /*0020*/ 	.short	0x0002
        /*0022*/ 	.short	0x0010
        /*0024*/ 	.byte	0x00, 0xf5, 0x21, 0x00


	//----- nvinfo : EIATTR_KPARAM_INFO
	.align		4
.L_89:
        /*0028*/ 	.byte	0x04, 0x17
        /*002a*/ 	.short	(.L_91 - .L_90)
.L_90:
        /*002c*/ 	.word	0x00000000
        /*0030*/ 	.short	0x0001
        /*0032*/ 	.short	0x0008
        /*0034*/ 	.byte	0x00, 0xf5, 0x21, 0x00


	//----- nvinfo : EIATTR_KPARAM_INFO
	.align		4
.L_91:
        /*0038*/ 	.byte	0x04, 0x17
        /*003a*/ 	.short	(.L_93 - .L_92)
.L_92:
        /*003c*/ 	.word	0x00000000
        /*0040*/ 	.short	0x0000
        /*0042*/ 	.short	0x0000
        /*0044*/ 	.byte	0x00, 0xf0, 0x11, 0x00


	//----- nvinfo : EIATTR_SPARSE_MMA_MASK
	.align		4
.L_93:
        /*0048*/ 	.byte	0x03, 0x50
        /*004a*/ 	.short	0x0000


	//----- nvinfo : EIATTR_MAXREG_COUNT
	.align		4
        /*004c*/ 	.byte	0x03, 0x1b
        /*004e*/ 	.short	0x00ff


	//----- nvinfo : EIATTR_MERCURY_ISA_VERSION
	.align		4
        /*0050*/ 	.byte	0x03, 0x5f
        /*0052*/ 	.short	0x0101


	//----- nvinfo : EIATTR_VRC_CTA_INIT_COUNT
	.align		4
        /*0054*/ 	.byte	0x02, 0x4a
	.zero		1
	.zero		1


	//----- nvinfo : EIATTR_EXIT_INSTR_OFFSETS
	.align		4
        /*0058*/ 	.byte	0x04, 0x1c
        /*005a*/ 	.short	(.L_95 - .L_94)


	//   ....[0]....
.L_94:
        /*005c*/ 	.word	0x00000070


	//   ....[1]....
        /*0060*/ 	.word	0x00000130


	//----- nvinfo : EIATTR_CBANK_PARAM_SIZE
	.align		4
.L_95:
        /*0064*/ 	.byte	0x03, 0x19
        /*0066*/ 	.short	0x0020


	//----- nvinfo : EIATTR_PARAM_CBANK
	.align		4
        /*0068*/ 	.byte	0x04, 0x0a
        /*006a*/ 	.short	(.L_97 - .L_96)
	.align		4
.L_96:
        /*006c*/ 	.word	index@(.nv.constant0._ZN8autograd43_GLOBAL__N__5c71de7b_4_k_cu_74e7d3b0_14530013greater_equalEiPKfS2_Pf)
        /*0070*/ 	.short	0x0380
        /*0072*/ 	.short	0x0020


	//----- nvinfo : EIATTR_SW_WAR
	.align		4
.L_97:
        /*0074*/ 	.byte	0x04, 0x36
        /*0076*/ 	.short	(.L_99 - .L_98)
.L_98:
        /*0078*/ 	.word	0x00000008
.L_99:


//--------------------- .nv.info._ZN8autograd43_GLOBAL__N__5c71de7b_4_k_cu_74e7d3b0_1453009not_equalEiPKfS2_Pf --------------------------
	.section	.nv.info._ZN8autograd43_GLOBAL__N__5c71de7b_4_k_cu_74e7d3b0_1453009not_equalEiPKfS2_Pf,"",@"SHT_CUDA_INFO"
	.sectionflags	@""
	.align	4


	//----- nvinfo : EIATTR_CUDA_API_VERSION
	.align		4
        /*0000*/ 	.byte	0x04, 0x37
        /*0002*/ 	.short	(.L_101 - .L_100)
.L_100:
        /*0004*/ 	.word	0x00000082


	//----- nvinfo : EIATTR_KPARAM_INFO
	.align		4
.L_101:
        /*0008*/ 	.byte	0x04, 0x17
        /*000a*/ 	.short	(.L_103 - .L_102)
.L_102:
        /*000c*/ 	.word	0x00000000
        /*0010*/ 	.short	0x0003
        /*0012*/ 	.short	0x0018
        /*0014*/ 	.byte	0x00, 0xf5, 0x21, 0x00


	//----- nvinfo : EIATTR_KPARAM_INFO
	.align		4
.L_103:
        /*0018*/ 	.byte	0x04, 0x17
        /*001a*/ 	.short	(.L_105 - .L_104)
.L_104:
        /*001c*/ 	.word	0x00000000
        /*0020*/ 	.short	0x0002
        /*0022*/ 	.short	0x0010
        /*0024*/ 	.byte	0x00, 0xf5, 0x21, 0x00


	//----- nvinfo : EIATTR_KPARAM_INFO
	.align		4
.L_105:
        /*0028*/ 	.byte	0x04, 0x17
        /*002a*/ 	.short	(.L_107 - .L_106)
.L_106:
        /*002c*/ 	.word	0x00000000
        /*0030*/ 	.short	0x0001
        /*0032*/ 	.short	0x0008
        /*0034*/ 	.byte	0x00, 0xf5, 0x21, 0x00


	//----- nvinfo : EIATTR_KPARAM_INFO
	.align		4
.L_107:
        /*0038*/ 	.byte	0x04, 0x17
        /*003a*/ 	.short	(.L_109 - .L_108)
.L_108:
        /*003c*/ 	.word	0x00000000
        /*0040*/ 	.short	0x0000
        /*0042*/ 	.short	0x0000
        /*0044*/ 	.byte	0x00, 0xf0, 0x11, 0x00


	//----- nvinfo : EIATTR_SPARSE_MMA_MASK
	.align		4
.L_109:
        /*0048*/ 	.byte	0x03, 0x50
        /*004a*/ 	.short	0x0000


	//----- nvinfo : EIATTR_MAXREG_COUNT
	.align		4
        /*004c*/ 	.byte	0x03, 0x1b
        /*004e*/ 	.short	0x00ff


	//----- nvinfo : EIATTR_MERCURY_ISA_VERSION
	.align		4
        /*0050*/ 	.byte	0x03, 0x5f
        /*0052*/ 	.short	0x0101


	//----- nvinfo : EIATTR_VRC_CTA_INIT_COUNT
	.align		4
        /*0054*/ 	.byte	0x02, 0x4a
	.zero		1
	.zero		1


	//----- nvinfo : EIATTR_EXIT_INSTR_OFFSETS
	.align		4
        /*0058*/ 	.byte	0x04, 0x1c
        /*005a*/ 	.short	(.L_111 - .L_110)


	//   ....[0]....
.L_110:
        /*005c*/ 	.word	0x00000070


	//   ....[1]....
        /*0060*/ 	.word	0x00000130


	//----- nvinfo : EIATTR_CBANK_PARAM_SIZE
	.align		4
.L_111:
        /*0064*/ 	.byte	0x03, 0x19
        /*0066*/ 	.short	0x0020


	//----- nvinfo : EIATTR_PARAM_CBANK
	.align		4
        /*0068*/ 	.byte	0x04, 0x0a
        /*006a*/ 	.short	(.L_113 - .L_112)
	.align		4
.L_112:
        /*006c*/ 	.word	index@(.nv.constant0._ZN8autograd43_GLOBAL__N__5c71de7b_4_k_cu_74e7d3b0_1453009not_equalEiPKfS2_Pf)
        /*0070*/ 	.short	0x0380
        /*0072*/ 	.short	0x0020


	//----- nvinfo : EIATTR_SW_WAR
	.align		4
.L_113:
        /*0074*/ 	.byte	0x04, 0x36
        /*0076*/ 	.short	(.L_115 - .L_114)
.L_114:
        /*0078*/ 	.word	0x00000008
.L_115:


//--------------------- .nv.info._ZN8autograd43_GLOBAL__N__5c71de7b_4_k_cu_74e7d3b0_1453005equalEiPKfS2_Pf --------------------------
	.section	.nv.info._ZN8autograd43_GLOBAL__N__5c71de7b_4_k_cu_74e7d3b0_1453005equalEiPKfS2_Pf,"",@"SHT_CUDA_INFO"
	.sectionflags	@""
	.align	4


	//----- nvinfo : EIATTR_CUDA_API_VERSION
	.align		4
        /*0000*/ 	.byte	0x04, 0x37
        /*0002*/ 	.short	(.L_117 - .L_116)
.L_116:
        /*0004*/ 	.word	0x00000082


	//----- nvinfo : EIATTR_KPARAM_INFO
	.align		4
.L_117:
        /*0008*/ 	.byte	0x04, 0x17
        /*000a*/ 	.short	(.L_119 - .L_118)
.L_118:
        /*000c*/ 	.word	0x00000000
        /*0010*/ 	.short	0x0003
        /*0012*/ 	.short	0x0018
        /*0014*/ 	.byte	0x00, 0xf5, 0x21, 0x00


	//----- nvinfo : EIATTR_KPARAM_INFO
	.align		4
.L_119:
        /*0018*/ 	.byte	0x04, 0x17
        /*001a*/ 	.short	(.L_121 - .L_120)
.L_120:
        /*001c*/ 	.word	0x00000000
        /*0020*/ 	.short	0x0002
        /*0022*/ 	.short	0x0010
        /*0024*/ 	.byte	0x00, 0xf5, 0x21, 0x00


	//----- nvinfo : EIATTR_KPARAM_INFO
	.align		4
.L_121:
        /*0028*/ 	.byte	0x04, 0x17
        /*002a*/ 	.short	(.L_123 - .L_122)
.L_122:
        /*002c*/ 	.word	0x00000000
        /*0030*/ 	.short	0x0001
        /*0032*/ 	.short	0x0008
        /*0034*/ 	.byte	0x00, 0xf5, 0x21, 0x00


	//----- nvinfo : EIATTR_KPARAM_INFO
	.align		4
.L_123:
        /*0038*/ 	.byte	0x04, 0x17
        /*003a*/ 	.short	(.L_125 - .L_124)
.L_124:
        /*003c*/ 	.word	0x00000000
        /*0040*/ 	.short	0x0000
        /*0042*/ 	.short	0x0000
        /*0044*/ 	.byte	0x00, 0xf0, 0x11, 0x00


	//----- nvinfo : EIATTR_SPARSE_MMA_MASK
	.align		4
.L_125:
        /*0048*/ 	.byte	0x03, 0x50
        /*004a*/ 	.short	0x0000


	//----- nvinfo : EIATTR_MAXREG_COUNT
	.align		4
        /*004c*/ 	.byte	0x03, 0x1b
        /*004e*/ 	.short	0x00ff


	//----- nvinfo : EIATTR_MERCURY_ISA_VERSION
	.align		4
        /*0050*/ 	.byte	0x03, 0x5f
        /*0052*/ 	.short	0x0101


	//----- nvinfo : EIATTR_VRC_CTA_INIT_COUNT
	.align		4
        /*0054*/ 	.byte	0x02, 0x4a
	.zero		1
	.zero		1


	//----- nvinfo : EIATTR_EXIT_INSTR_OFFSETS
	.align		4
        /*0058*/ 	.byte	0x04, 0x1c
        /*005a*/ 	.short	(.L_127 - .L_126)


	//   ....[0]....
.L_126:
        /*005c*/ 	.word	0x00000070


	//   ....[1]....
        /*0060*/ 	.word	0x00000130


	//----- nvinfo : EIATTR_CBANK_PARAM_SIZE
	.align		4
.L_127:
        /*0064*/ 	.byte	0x03, 0x19
        /*0066*/ 	.short	0x0020


	//----- nvinfo : EIATTR_PARAM_CBANK
	.align		4
        /*0068*/ 	.byte	0x04, 0x0a
        /*006a*/ 	.short	(.L_129 - .L_128)
	.align		4
.L_128:
        /*006c*/ 	.word	index@(.nv.constant0._ZN8autograd43_GLOBAL__N__5c71de7b_4_k_cu_74e7d3b0_1453005equalEiPKfS2_Pf)
        /*0070*/ 	.short	0x0380
        /*0072*/ 	.short	0x0020


	//----- nvinfo : EIATTR_SW_WAR
	.align		4
.L_129:
        /*0074*/ 	.byte	0x04, 0x36
        /*0076*/ 	.short	(.L_131 - .L_130)
.L_130:
        /*0078*/ 	.word	0x00000008
.L_131:


//--------------------- .nv.callgraph             --------------------------
	.section	.nv.callgraph,"",@"SHT_CUDA_CALLGRAPH"
	.align	4
	.sectionentsize	8
	.align		4
        /*0000*/ 	.word	0x00000000
	.align		4
        /*0004*/ 	.word	0xffffffff
	.align		4
        /*0008*/ 	.word	0x00000000
	.align		4
        /*000c*/ 	.word	0xfffffffe
	.align		4
        /*0010*/ 	.word	0x00000000
	.align		4
        /*0014*/ 	.word	0xfffffffd
	.align		4
        /*0018*/ 	.word	0x00000000
	.align		4
        /*001c*/ 	.word	0xfffffffc


//--------------------- .text._ZN8autograd43_GLOBAL__N__5c71de7b_4_k_cu_74e7d3b0_1453009less_thanEiPKfS2_Pf --------------------------
	.section	.text._ZN8autograd43_GLOBAL__N__5c71de7b_4_k_cu_74e7d3b0_1453009less_thanEiPKfS2_Pf,"ax",@progbits
	.align	128
.text._ZN8autograd43_GLOBAL__N__5c71de7b_4_k_cu_74e7d3b0_1453009less_thanEiPKfS2_Pf:
        .type           _ZN8autograd43_GLOBAL__N__5c71de7b_4_k_cu_74e7d3b0_1453009less_thanEiPKfS2_Pf,@function
        .size           _ZN8autograd43_GLOBAL__N__5c71de7b_4_k_cu_74e7d3b0_1453009less_thanEiPKfS2_Pf,(.L_x_6 - _ZN8autograd43_GLOBAL__N__5c71de7b_4_k_cu_74e7d3b0_1453009less_thanEiPKfS2_Pf)
        .other          _ZN8autograd43_GLOBAL__N__5c71de7b_4_k_cu_74e7d3b0_1453009less_thanEiPKfS2_Pf,@"STO_CUDA_ENTRY STV_DEFAULT"
_ZN8autograd43_GLOBAL__N__5c71de7b_4_k_cu_74e7d3b0_1453009less_thanEiPKfS2_Pf:
[----:B------:R-:W-:Y:S01]  /*0000*/  LDC R1, c[0x0][0x37c] ;  /* 0x0000df00ff017b82 */ /* 0x000fe20000000800 */
[----:B------:R-:W0:Y:S07]  /*0010*/  S2R R0, SR_TID.X ;  /* 0x0000000000007919 */ /* 0x000e2e0000002100 */
[----:B------:R-:W0:Y:S01]  /*0020*/  S2UR UR4, SR_CTAID.X ;  /* 0x00000000000479c3 */ /* 0x000e220000002500 */
[----:B------:R-:W1:Y:S07]  /*0030*/  LDCU UR5, c[0x0][0x380] ;  /* 0x00007000ff0577ac */ /* 0x000e6e0008000800 */
[----:B------:R-:W0:Y:S02]  /*0040*/  LDC R9, c[0x0][0x360] ;  /* 0x0000d800ff097b82 */ /* 0x000e240000000800 */
[----:B0-----:R-:W-:-:S05]  /*0050*/  IMAD R9, R9, UR4, R0 ;  /* 0x0000000409097c24 */ /* 0x001fca000f8e0200 */
[----:B-1----:R-:W-:-:S13]  /*0060*/  ISETP.GE.AND P0, PT, R9, UR5, PT ;  /* 0x0000000509007c0c */ /* 0x002fda000bf06270 */
[----:B------:R-:W-:Y:S05]  /*0070*/  @P0 EXIT ;  /* 0x000000000000094d */ /* 0x000fea0003800000 */
[----:B------:R-:W0:Y:S01]  /*0080*/  LDC.64 R2, c[0x0][0x388] ;  /* 0x0000e200ff027b82 */ /* 0x000e220000000a00 */
[----:B------:R-:W1:Y:S07]  /*0090*/  LDCU.64 UR4, c[0x0][0x358] ;  /* 0x00006b00ff0477ac */ /* 0x000e6e0008000a00 */
[----:B------:R-:W2:Y:S08]  /*00a0*/  LDC.64 R4, c[0x0][0x390] ;  /* 0x0000e400ff047b82 */ /* 0x000eb00000000a00 */
[----:B------:R-:W3:Y:S01]  /*00b0*/  LDC.64 R6, c[0x0][0x398] ;  /* 0x0000e600ff067b82 */ /* 0x000ee20000000a00 */
[----:B0-----:R-:W-:-:S06]  /*00c0*/  IMAD.WIDE R2, R9, 0x4, R2 ;  /* 0x0000000409027825 */ /* 0x001fcc00078e0202 */
[----:B-1----:R-:W4:Y:S01]  /*00d0*/  LDG.E R2, desc[UR4][R2.64] ;  /* 0x0000000402027981 */ /* 0x002f22000c1e1900 */
[----:B--2---:R-:W-:-:S06]  /*00e0*/  IMAD.WIDE R4, R9, 0x4, R4 ;  /* 0x0000000409047825 */ /* 0x004fcc00078e0204 */
[----:B------:R-:W4:Y:S01]  /*00f0*/  LDG.E R5, desc[UR4][R4.64] ;  /* 0x0000000404057981 */ /* 0x000f22000c1e1900 */
[----:B---3--:R-:W-:Y:S01]  /*0100*/  IMAD.WIDE R6, R9, 0x4, R6 ;  /* 0x0000000409067825 */ /* 0x008fe200078e0206 */
[----:B----4-:R-:W-:-:S05]  /*0110*/  FSET.BF.LT.AND R9, R2, R5, PT ;  /* 0x000000050209720a */ /* 0x010fca0003801000 */
[----:B------:R-:W-:Y:S01]  /*0120*/  STG.E desc[UR4][R6.64], R9 ;  /* 0x0000000906007986 */ /* 0x000fe2000c101904 */
[----:B------:R-:W-:Y:S05]  /*0130*/  EXIT ;  /* 0x000000000000794d */ /* 0x000fea0003800000 */
.L_x_0:
[----:B------:R-:W-:-:S00]  /*0140*/  BRA `(.L_x_0) ;  /* 0xfffffffc00fc7947 */ /* 0x000fc0000383ffff */
[----:B------:R-:W-:-:S00]  /*0150*/  NOP ;  /* 0x0000000000007918 */ /* 0x000fc00000000000 */
        /* <DEDUP_REMOVED lines=10> */
.L_x_6:


//--------------------- .text._ZN8autograd43_GLOBAL__N__5c71de7b_4_k_cu_74e7d3b0_14530012greater_thanEiPKfS2_Pf --------------------------
	.section	.text._ZN8autograd43_GLOBAL__N__5c71de7b_4_k_cu_74e7d3b0_14530012greater_thanEiPKfS2_Pf,"ax",@progbits
	.align	128
.text._ZN8autograd43_GLOBAL__N__5c71de7b_4_k_cu_74e7d3b0_14530012greater_thanEiPKfS2_Pf:
        .type           _ZN8autograd43_GLOBAL__N__5c71de7b_4_k_cu_74e7d3b0_14530012greater_thanEiPKfS2_Pf,@function
        .size           _ZN8autograd43_GLOBAL__N__5c71de7b_4_k_cu_74e7d3b0_14530012greater_thanEiPKfS2_Pf,(.L_x_7 - _ZN8autograd43_GLOBAL__N__5c71de7b_4_k_cu_74e7d3b0_14530012greater_thanEiPKfS2_Pf)
        .other          _ZN8autograd43_GLOBAL__N__5c71de7b_4_k_cu_74e7d3b0_14530012greater_thanEiPKfS2_Pf,@"STO_CUDA_ENTRY STV_DEFAULT"
_ZN8autograd43_GLOBAL__N__5c71de7b_4_k_cu_74e7d3b0_14530012greater_thanEiPKfS2_Pf:
        /* <DEDUP_REMOVED lines=17> */
[----:B----4-:R-:W-:-:S05]  /*0110*/  FSET.BF.GT.AND R9, R2, R5, PT ;  /* 0x000000050209720a */ /* 0x010fca0003804000 */
[----:B------:R-:W-:Y:S01]  /*0120*/  STG.E desc[UR4][R6.64], R9 ;  /* 0x0000000906007986 */ /* 0x000fe2000c101904 */
[----:B------:R-:W-:Y:S05]  /*0130*/  EXIT ;  /* 0x000000000000794d */ /* 0x000fea0003800000 */
.L_x_1:
        /* <DEDUP_REMOVED lines=12> */
.L_x_7:


//--------------------- .text._ZN8autograd43_GLOBAL__N__5c71de7b_4_k_cu_74e7d3b0_14530010less_equalEiPKfS2_Pf --------------------------
	.section	.text._ZN8autograd43_GLOBAL__N__5c71de7b_4_k_cu_74e7d3b0_14530010less_equalEiPKfS2_Pf,"ax",@progbits
	.align	128
.text._ZN8autograd43_GLOBAL__N__5c71de7b_4_k_cu_74e7d3b0_14530010less_equalEiPKfS2_Pf:
        .type           _ZN8autograd43_GLOBAL__N__5c71de7b_4_k_cu_74e7d3b0_14530010less_equalEiPKfS2_Pf,@function
        .size           _ZN8autograd43_GLOBAL__N__5c71de7b_4_k_cu_74e7d3b0_14530010less_equalEiPKfS2_Pf,(.L_x_8 - _ZN8autograd43_GLOBAL__N__5c71de7b_4_k_cu_74e7d3b0_14530010less_equalEiPKfS2_Pf)
        .other          _ZN8autograd43_GLOBAL__N__5c71de7b_4_k_cu_74e7d3b0_14530010less_equalEiPKfS2_Pf,@"STO_CUDA_ENTRY STV_DEFAULT"
_ZN8autograd43_GLOBAL__N__5c71de7b_4_k_cu_74e7d3b0_14530010less_equalEiPKfS2_Pf:
        /* <DEDUP_REMOVED lines=17> */
[----:B----4-:R-:W-:-:S05]  /*0110*/  FSET.BF.LE.AND R9, R2, R5, PT ;  /* 0x000000050209720a */ /* 0x010fca0003803000 */
[----:B------:R-:W-:Y:S01]  /*0120*/  STG.E desc[UR4][R6.64], R9 ;  /* 0x0000000906007986 */ /* 0x000fe2000c101904 */
[----:B------:R-:W-:Y:S05]  /*0130*/  EXIT ;  /* 0x000000000000794d */ /* 0x000fea0003800000 */
.L_x_2:
        /* <DEDUP_REMOVED lines=12> */
.L_x_8:


//--------------------- .text._ZN8autograd43_GLOBAL__N__5c71de7b_4_k_cu_74e7d3b0_14530013greater_equalEiPKfS2_Pf --------------------------
	.section	.text._ZN8autograd43_GLOBAL__N__5c71de7b_4_k_cu_74e7d3b0_14530013greater_equalEiPKfS2_Pf,"ax",@progbits
	.align	128
.text._ZN8autograd43_GLOBAL__N__5c71de7b_4_k_cu_74e7d3b0_14530013greater_equalEiPKfS2_Pf:
        .type           _ZN8autograd43_GLOBAL__N__5c71de7b_4_k_cu_74e7d3b0_14530013greater_equalEiPKfS2_Pf,@function
        .size           _ZN8autograd43_GLOBAL__N__5c71de7b_4_k_cu_74e7d3b0_14530013greater_equalEiPKfS2_Pf,(.L_x_9 - _ZN8autograd43_GLOBAL__N__5c71de7b_4_k_cu_74e7d3b0_14530013greater_equalEiPKfS2_Pf)
        .other          _ZN8autograd43_GLOBAL__N__5c71de7b_4_k_cu_74e7d3b0_14530013greater_equalEiPKfS2_Pf,@"STO_CUDA_ENTRY STV_DEFAULT"
_ZN8autograd43_GLOBAL__N__5c71de7b_4_k_cu_74e7d3b0_14530013greater_equalEiPKfS2_Pf:
        /* <DEDUP_REMOVED lines=17> */
[----:B----4-:R-:W-:-:S05]  /*0110*/  FSET.BF.GE.AND R9, R2, R5, PT ;  /* 0x000000050209720a */ /* 0x010fca0003806000 */
[----:B------:R-:W-:Y:S01]  /*0120*/  STG.E desc[UR4][R6.64], R9 ;  /* 0x0000000906007986 */ /* 0x000fe2000c101904 */
[----:B------:R-:W-:Y:S05]  /*0130*/  EXIT ;  /* 0x000000000000794d */ /* 0x000fea0003800000 */
.L_x_3:
        /* <DEDUP_REMOVED lines=12> */
.L_x_9:


//--------------------- .text._ZN8autograd43_GLOBAL__N__5c71de7b_4_k_cu_74e7d3b0_1453009not_equalEiPKfS2_Pf --------------------------
	.section	.text._ZN8autograd43_GLOBAL__N__5c71de7b_4_k_cu_74e7d3b0_1453009not_equalEiPKfS2_Pf,"ax",@progbits
	.align	128
.text._ZN8autograd43_GLOBAL__N__5c71de7b_4_k_cu_74e7d3b0_1453009not_equalEiPKfS2_Pf:
        .type           _ZN8autograd43_GLOBAL__N__5c71de7b_4_k_cu_74e7d3b0_1453009not_equalEiPKfS2_Pf,@function
        .size           _ZN8autograd43_GLOBAL__N__5c71de7b_4_k_cu_74e7d3b0_1453009not_equalEiPKfS2_Pf,(.L_x_10 - _ZN8autograd43_GLOBAL__N__5c71de7b_4_k_cu_74e7d3b0_1453009not_equalEiPKfS2_Pf)
        .other          _ZN8autograd43_GLOBAL__N__5c71de7b_4_k_cu_74e7d3b0_1453009not_equalEiPKfS2_Pf,@"STO_CUDA_ENTRY STV_DEFAULT"
_ZN8autograd43_GLOBAL__N__5c71de7b_4_k_cu_74e7d3b0_1453009not_equalEiPKfS2_Pf:
        /* <DEDUP_REMOVED lines=17> */
[----:B----4-:R-:W-:-:S05]  /*0110*/  FSET.BF.NEU.AND R9, R2, R5, PT ;  /* 0x000000050209720a */ /* 0x010fca000380d000 */
[----:B------:R-:W-:Y:S01]  /*0120*/  STG.E desc[UR4][R6.64], R9 ;  /* 0x0000000906007986 */ /* 0x000fe2000c101904 */
[----:B------:R-:W-:Y:S05]  /*0130*/  EXIT ;  /* 0x000000000000794d */ /* 0x000fea0003800000 */
.L_x_4:
        /* <DEDUP_REMOVED lines=12> */
.L_x_10:


//--------------------- .text._ZN8autograd43_GLOBAL__N__5c71de7b_4_k_cu_74e7d3b0_1453005equalEiPKfS2_Pf --------------------------
	.section	.text._ZN8autograd43_GLOBAL__N__5c71de7b_4_k_cu_74e7d3b0_1453005equalEiPKfS2_Pf,"ax",@progbits
	.align	128
.text._ZN8autograd43_GLOBAL__N__5c71de7b_4_k_cu_74e7d3b0_1453005equalEiPKfS2_Pf:
        .type           _ZN8autograd43_GLOBAL__N__5c71de7b_4_k_cu_74e7d3b0_1453005equalEiPKfS2_Pf,@function
        .size           _ZN8autograd43_GLOBAL__N__5c71de7b_4_k_cu_74e7d3b0_1453005equalEiPKfS2_Pf,(.L_x_11 - _ZN8autograd43_GLOBAL__N__5c71de7b_4_k_cu_74e7d3b0_1453005equalEiPKfS2_Pf)
        .other          _ZN8autograd43_GLOBAL__N__5c71de7b_4_k_cu_74e7d3b0_1453005equalEiPKfS2_Pf,@"STO_CUDA_ENTRY STV_DEFAULT"
_ZN8autograd43_GLOBAL__N__5c71de7b_4_k_cu_74e7d3b0_1453005equalEiPKfS2_Pf:
        /* <DEDUP_REMOVED lines=17> */
[----:B----4-:R-:W-:-:S05]  /*0110*/  FSET.BF.EQ.AND R9, R2, R5, PT ;  /* 0x000000050209720a */ /* 0x010fca0003802000 */
[----:B------:R-:W-:Y:S01]  /*0120*/  STG.E desc[UR4][R6.64], R9 ;  /* 0x0000000906007986 */ /* 0x000fe2000c101904 */
[----:B------:R-:W-:Y:S05]  /*0130*/  EXIT ;  /* 0x000000000000794d */ /* 0x000fea0003800000 */
.L_x_5:
        /* <DEDUP_REMOVED lines=12> */
.L_x_11:


//--------------------- .nv.shared.reserved.0     --------------------------
	.section	.nv.shared.reserved.0,"aw",@nobits
	.weak		__nv_reservedSMEM_offset_0_alias
	.size		__nv_reservedSMEM_offset_0_alias, 0, 64
	.other		__nv_reservedSMEM_offset_0_alias,@"STO_CUDA_RESERVED_SHARED STV_DEFAULT"
__nv_reservedSMEM_offset_0_alias:
	.zero		0
	.zero		64


//--------------------- .nv.constant0._ZN8autograd43_GLOBAL__N__5c71de7b_4_k_cu_74e7d3b0_1453009less_thanEiPKfS2_Pf --------------------------
	.section	.nv.constant0._ZN8autograd43_GLOBAL__N__5c71de7b_4_k_cu_74e7d3b0_1453009less_thanEiPKfS2_Pf,"a",@progbits
	.sectionflags	@""
	.align	4
.nv.constant0._ZN8autograd43_GLOBAL__N__5c71de7b_4_k_cu_74e7d3b0_1453009less_thanEiPKfS2_Pf:
	.zero		928


//--------------------- .nv.constant0._ZN8autograd43_GLOBAL__N__5c71de7b_4_k_cu_74e7d3b0_14530012greater_thanEiPKfS2_Pf --------------------------
	.section	.nv.constant0._ZN8autograd43_GLOBAL__N__5c71de7b_4_k_cu_74e7d3b0_14530012greater_thanEiPKfS2_Pf,"a",@progbits
	.sectionflags	@""
	.align	4
.nv.constant0._ZN8autograd43_GLOBAL__N__5c71de7b_4_k_cu_74e7d3b0_14530012greater_thanEiPKfS2_Pf:
	.zero		928


//--------------------- .nv.constant0._ZN8autograd43_GLOBAL__N__5c71de7b_4_k_cu_74e7d3b0_14530010less_equalEiPKfS2_Pf --------------------------
	.section	.nv.constant0._ZN8autograd43_GLOBAL__N__5c71de7b_4_k_cu_74e7d3b0_14530010less_equalEiPKfS2_Pf,"a",@progbits
	.sectionflags	@""
	.align	4
.nv.constant0._ZN8autograd43_GLOBAL__N__5c71de7b_4_k_cu_74e7d3b0_14530010less_equalEiPKfS2_Pf:
	.zero		928


//--------------------- .nv.constant0._ZN8autograd43_GLOBAL__N__5c71de7b_4_k_cu_74e7d3b0_14530013greater_equalEiPKfS2_Pf --------------------------
	.section	.nv.constant0._ZN8autograd43_GLOBAL__N__5c71de7b_4_k_cu_74e7d3b0_14530013greater_equalEiPKfS2_Pf,"a",@progbits
	.sectionflags	@""
	.align	4
.nv.constant0._ZN8autograd43_GLOBAL__N__5c71de7b_4_k_cu_74e7d3b0_14530013greater_equalEiPKfS2_Pf:
	.zero		928


//--------------------- .nv.constant0._ZN8autograd43_GLOBAL__N__5c71de7b_4_k_cu_74e7d3b0_1453009not_equalEiPKfS2_Pf --------------------------
	.section	.nv.constant0._ZN8autograd43_GLOBAL__N__5c71de7b_4_k_cu_74e7d3b0_1453009not_equalEiPKfS2_Pf,"a",@progbits
	.sectionflags	@""
	.align	4
.nv.constant0._ZN8autograd43_GLOBAL__N__5c71de7b_4_k_cu_74e7d3b0_1453009not_equalEiPKfS2_Pf:
	.zero		928


//--------------------- .nv.constant0._ZN8autograd43_GLOBAL__N__5c71de7b_4_k_cu_74e7d3b0_1453005equalEiPKfS2_Pf --------------------------
	.section	.nv.constant0._ZN8autograd43_GLOBAL__N__5c71de7b_4_k_cu_74e7d3b0_1453005equalEiPKfS2_Pf,"a",@progbits
	.sectionflags	@""
	.align	4
.nv.constant0._ZN8autograd43_GLOBAL__N__5c71de7b_4_k_cu_74e7d3b0_1453005equalEiPKfS2_Pf:
	.zero		928


//--------------------- SYMBOLS --------------------------

	.type		.nv.reservedSmem.offset0,@object
	.size		.nv.reservedSmem.offset0,0x4
